//
// Generated by NVIDIA NVVM Compiler
//
// Compiler Build ID: CL-36424714
// Cuda compilation tools, release 13.0, V13.0.88
// Based on NVVM 20.0.0
//

.version 9.0
.target sm_100
.address_size 64

	// .globl	_Z10checkIndexv
.extern .func  (.param .b32 func_retval0) vprintf
(
	.param .b64 vprintf_param_0,
	.param .b64 vprintf_param_1
)
;
.global .align 1 .b8 $str[89] = {116, 104, 114, 101, 97, 100, 73, 100, 120, 58, 40, 37, 100, 44, 32, 37, 100, 44, 32, 37, 100, 41, 32, 98, 108, 111, 99, 107, 73, 100, 120, 58, 40, 37, 100, 44, 32, 37, 100, 44, 32, 37, 100, 41, 32, 98, 108, 111, 99, 107, 68, 105, 109, 58, 40, 37, 100, 44, 32, 37, 100, 44, 32, 37, 100, 41, 32, 103, 114, 105, 100, 68, 105, 109, 58, 40, 37, 100, 44, 32, 37, 100, 44, 32, 37, 100, 41, 10};

.visible .entry _Z10checkIndexv()
{
	.local .align 16 .b8 	__local_depot0[48];
	.reg .b64 	%SP;
	.reg .b64 	%SPL;
	.reg .pred 	%p<2>;
	.reg .b16 	%rs<3>;
	.reg .b32 	%r<16>;
	.reg .b64 	%rd<5>;

	mov.u64 	%SPL, __local_depot0;
	cvta.local.u64 	%SP, %SPL;
	mov.u32 	%r1, %tid.x;
	mov.u32 	%r2, %tid.y;
	add.s32 	%r3, %r1, %r2;
	cvt.u16.u32 	%rs1, %r3;
	mul.lo.s16 	%rs2, %rs1, -13107;
	setp.gt.u16 	%p1, %rs2, 13107;
	@%p1 bra 	$L__BB0_2;
	add.u64 	%rd1, %SP, 0;
	add.u64 	%rd2, %SPL, 0;
	mov.u32 	%r4, %tid.z;
	mov.u32 	%r5, %ctaid.x;
	mov.u32 	%r6, %ctaid.y;
	mov.u32 	%r7, %ctaid.z;
	mov.u32 	%r8, %ntid.x;
	mov.u32 	%r9, %ntid.y;
	mov.u32 	%r10, %ntid.z;
	mov.u32 	%r11, %nctaid.x;
	mov.u32 	%r12, %nctaid.y;
	mov.u32 	%r13, %nctaid.z;
	st.local.v4.u32 	[%rd2], {%r1, %r2, %r4, %r5};
	st.local.v4.u32 	[%rd2+16], {%r6, %r7, %r8, %r9};
	st.local.v4.u32 	[%rd2+32], {%r10, %r11, %r12, %r13};
	mov.u64 	%rd3, $str;
	cvta.global.u64 	%rd4, %rd3;
	{ // callseq 0, 0
	.param .b64 param0;
	st.param.b64 	[param0], %rd4;
	.param .b64 param1;
	st.param.b64 	[param1], %rd1;
	.param .b32 retval0;
	call.uni (retval0), 
	vprintf, 
	(
	param0, 
	param1
	);
	ld.param.b32 	%r14, [retval0];
	} // callseq 0
$L__BB0_2:
	ret;

}


// ===== COMPILED SASS (sm_100) =====

	.target	sm_100

	.elftype	@"ET_EXEC"


//--------------------- .note.nv.tkinfo           --------------------------
	.section	.note.nv.tkinfo,"",@"SHT_NOTE"
	.sectionflags	@"SHF_NOTE_NV_TKINFO"
	.tkinfo
        /*0018*/ 	.word	0x00000002
        /*0030*/ 	.string	""
        /*0030*/ 	.string	"ptxas"
        /*0030*/ 	.string	"Cuda compilation tools, release 13.0, V13.0.88"
        /*0030*/ 	.string	"Build cuda_13.0.r13.0/compiler.36424714_0"
        /*0030*/ 	.string	"-arch sm_100 -m 64 "



//--------------------- .note.nv.cuinfo           --------------------------
	.section	.note.nv.cuinfo,"",@"SHT_NOTE"
	.sectionflags	@"SHF_NOTE_NV_CUINFO"
        /*0018*/ 	.short	0x0002
        /*001a*/ 	.short	0x0064
        /*001c*/ 	.short	0x0082
	.zero		2


//--------------------- .nv.info                  --------------------------
	.section	.nv.info,"",@"SHT_CUDA_INFO"
	.align	4


	//----- nvinfo : EIATTR_REGCOUNT
	.align		4
        /*0000*/ 	.byte	0x04, 0x2f
        /*0002*/ 	.short	(.L_2 - .L_1)
	.align		4
.L_1:
        /*0004*/ 	.word	index@(_Z10checkIndexv)
        /*0008*/ 	.word	0x00000018


	//----- nvinfo : EIATTR_FRAME_SIZE
	.align		4
.L_2:
        /*000c*/ 	.byte	0x04, 0x11
        /*000e*/ 	.short	(.L_4 - .L_3)
	.align		4
.L_3:
        /*0010*/ 	.word	index@(_Z10checkIndexv)
        /*0014*/ 	.word	0x00000030


	//----- nvinfo : EIATTR_MIN_STACK_SIZE
	.align		4
.L_4:
        /*0018*/ 	.byte	0x04, 0x12
        /*001a*/ 	.short	(.L_6 - .L_5)
	.align		4
.L_5:
        /*001c*/ 	.word	index@(_Z10checkIndexv)
        /*0020*/ 	.word	0x00000030
.L_6:


//--------------------- .nv.compat                --------------------------
	.section	.nv.compat,"",@"SHT_CUDA_COMPAT_INFO"
	.align	4
        /*0000*/ 	.byte	0x02, 0x09, 0x00, 0x00, 0x02, 0x02, 0x01, 0x00, 0x02, 0x05, 0x05, 0x00, 0x03, 0x07, 0x01, 0x01
        /*0010*/ 	.byte	0x02, 0x03, 0x00, 0x00, 0x02, 0x06, 0x01, 0x00, 0x04, 0x0b, 0x08, 0x00, 0x09, 0x00, 0x00, 0x00
        /*0020*/ 	.byte	0x00, 0x00, 0x00, 0x00


//--------------------- .nv.info._Z10checkIndexv  --------------------------
	.section	.nv.info._Z10checkIndexv,"",@"SHT_CUDA_INFO"
	.sectionflags	@""
	.align	4


	//----- nvinfo : EIATTR_CUDA_API_VERSION
	.align		4
        /*0000*/ 	.byte	0x04, 0x37
        /*0002*/ 	.short	(.L_8 - .L_7)
.L_7:
        /*0004*/ 	.word	0x00000082


	//----- nvinfo : EIATTR_SPARSE_MMA_MASK
	.align		4
.L_8:
        /*0008*/ 	.byte	0x03, 0x50
        /*000a*/ 	.short	0x0000


	//----- nvinfo : EIATTR_MAXREG_COUNT
	.align		4
        /*000c*/ 	.byte	0x03, 0x1b
        /*000e*/ 	.short	0x00ff


	//----- nvinfo : EIATTR_EXTERNS
	.align		4
        /*0010*/ 	.byte	0x04, 0x0f
        /*0012*/ 	.short	(.L_10 - .L_9)


	//   ....[0]....
	.align		4
.L_9:
        /*0014*/ 	.word	index@(vprintf)


	//----- nvinfo : EIATTR_MERCURY_ISA_VERSION
	.align		4
.L_10:
        /*0018*/ 	.byte	0x03, 0x5f
        /*001a*/ 	.short	0x0101


	//----- nvinfo : EIATTR_VRC_CTA_INIT_COUNT
	.align		4
        /*001c*/ 	.byte	0x02, 0x4a
	.zero		1
	.zero		1


	//----- nvinfo : EIATTR_SYSCALL_OFFSETS
	.align		4
        /*0020*/ 	.byte	0x04, 0x46
        /*0022*/ 	.short	(.L_12 - .L_11)


	//   ....[0]....
.L_11:
        /*0024*/ 	.word	0x00000210


	//----- nvinfo : EIATTR_EXIT_INSTR_OFFSETS
	.align		4
.L_12:
        /*0028*/ 	.byte	0x04, 0x1c
        /*002a*/ 	.short	(.L_14 - .L_13)


	//   ....[0]....
.L_13:
        /*002c*/ 	.word	0x000000d0


	//   ....[1]....
        /*0030*/ 	.word	0x00000220


	//----- nvinfo : EIATTR_CRS_STACK_SIZE
	.align		4
.L_14:
        /*0034*/ 	.byte	0x04, 0x1e
        /*0036*/ 	.short	(.L_16 - .L_15)
.L_15:
        /*0038*/ 	.word	0x00000000


	//----- nvinfo : EIATTR_SW_WAR
	.align		4
.L_16:
        /*003c*/ 	.byte	0x04, 0x36
        /*003e*/ 	.short	(.L_18 - .L_17)
.L_17:
        /*0040*/ 	.word	0x00000008
.L_18:


//--------------------- .nv.callgraph             --------------------------
	.section	.nv.callgraph,"",@"SHT_CUDA_CALLGRAPH"
	.align	4
	.sectionentsize	8
	.align		4
        /*0000*/ 	.word	0x00000000
	.align		4
        /*0004*/ 	.word	0xffffffff
	.align		4
        /*0008*/ 	.word	index@(_Z10checkIndexv)
	.align		4
        /*000c*/ 	.word	index@(vprintf)
	.align		4
        /*0010*/ 	.word	0x00000000
	.align		4
        /*0014*/ 	.word	0xfffffffe
	.align		4
        /*0018*/ 	.word	0x00000000
	.align		4
        /*001c*/ 	.word	0xfffffffd
	.align		4
        /*0020*/ 	.word	0x00000000
	.align		4
        /*0024*/ 	.word	0xfffffffc


//--------------------- .nv.constant4             --------------------------
	.section	.nv.constant4,"a",@progbits
	.align	8
	.align		8
.nv.constant4:
        /*0000*/ 	.dword	vprintf
	.align		8
        /*0008*/ 	.dword	$str


//--------------------- .text._Z10checkIndexv     --------------------------
	.section	.text._Z10checkIndexv,"ax",@progbits
	.align	128
        .global         _Z10checkIndexv
        .type           _Z10checkIndexv,@function
        .size           _Z10checkIndexv,(.L_x_2 - _Z10checkIndexv)
        .other          _Z10checkIndexv,@"STO_CUDA_ENTRY STV_DEFAULT"
_Z10checkIndexv:
.text._Z10checkIndexv:
[----:B------:R-:W0:Y:S01]  /*0000*/  LDC R1, c[0x0][0x37c] ;  /* 0x0000df00ff017b82 */ /* 0x000e220000000800 */
[----:B------:R-:W1:Y:S01]  /*0010*/  S2R R8, SR_TID.X ;  /* 0x0000000000087919 */ /* 0x000e620000002100 */
[----:B------:R-:W2:Y:S01]  /*0020*/  LDCU UR4, c[0x0][0x2f8] ;  /* 0x00005f00ff0477ac */ /* 0x000ea20008000800 */
[----:B0-----:R-:W-:Y:S01]  /*0030*/  VIADD R1, R1, 0xffffffd0 ;  /* 0xffffffd001017836 */ /* 0x001fe20000000000 */
[----:B------:R-:W1:Y:S01]  /*0040*/  S2R R9, SR_TID.Y ;  /* 0x0000000000097919 */ /* 0x000e620000002200 */
[----:B------:R-:W0:Y:S03]  /*0050*/  LDCU UR5, c[0x0][0x2fc] ;  /* 0x00005f80ff0577ac */ /* 0x000e260008000800 */
[----:B--2---:R-:W-:-:S05]  /*0060*/  IADD3 R6, P1, PT, R1, UR4, RZ ;  /* 0x0000000401067c10 */ /* 0x004fca000ff3e0ff */
[----:B0-----:R-:W-:Y:S02]  /*0070*/  IMAD.X R7, RZ, RZ, UR5, P1 ;  /* 0x00000005ff077e24 */ /* 0x001fe400088e06ff */
[----:B-1----:R-:W-:-:S05]  /*0080*/  IMAD.IADD R0, R8, 0x1, R9 ;  /* 0x0000000108007824 */ /* 0x002fca00078e0209 */
[----:B------:R-:W-:-:S05]  /*0090*/  PRMT R0, R0, 0x9910, RZ ;  /* 0x0000991000007816 */ /* 0x000fca00000000ff */
[----:B------:R-:W-:-:S05]  /*00a0*/  IMAD R0, R0, -0x3333, RZ ;  /* 0xffffcccd00007824 */ /* 0x000fca00078e02ff */
[----:B------:R-:W-:-:S04]  /*00b0*/  LOP3.LUT R0, R0, 0xffff, RZ, 0xc0, !PT ;  /* 0x0000ffff00007812 */ /* 0x000fc800078ec0ff */
[----:B------:R-:W-:-:S13]  /*00c0*/  ISETP.GT.U32.AND P0, PT, R0, 0x3333, PT ;  /* 0x000033330000780c */ /* 0x000fda0003f04070 */
[----:B------:R-:W-:Y:S05]  /*00d0*/  @P0 EXIT ;  /* 0x000000000000094d */ /* 0x000fea0003800000 */
[----:B------:R-:W0:Y:S01]  /*00e0*/  S2R R10, SR_TID.Z ;  /* 0x00000000000a7919 */ /* 0x000e220000002300 */
[----:B------:R-:W1:Y:S01]  /*00f0*/  LDC R14, c[0x0][0x360] ;  /* 0x0000d800ff0e7b82 */ /* 0x000e620000000800 */
[----:B------:R-:W-:Y:S01]  /*0100*/  MOV R0, 0x0 ;  /* 0x0000000000007802 */ /* 0x000fe20000000f00 */
[----:B------:R-:W2:Y:S01]  /*0110*/  LDCU.64 UR4, c[0x4][0x8] ;  /* 0x01000100ff0477ac */ /* 0x000ea20008000a00 */
[----:B------:R-:W0:Y:S01]  /*0120*/  S2R R11, SR_CTAID.X ;  /* 0x00000000000b7919 */ /* 0x000e220000002500 */
[----:B------:R-:W1:Y:S04]  /*0130*/  S2R R12, SR_CTAID.Y ;  /* 0x00000000000c7919 */ /* 0x000e680000002600 */
[----:B------:R-:W1:Y:S01]  /*0140*/  LDC R15, c[0x0][0x364] ;  /* 0x0000d900ff0f7b82 */ /* 0x000e620000000800 */
[----:B------:R-:W1:Y:S07]  /*0150*/  S2R R13, SR_CTAID.Z ;  /* 0x00000000000d7919 */ /* 0x000e6e0000002700 */
[----:B------:R-:W3:Y:S01]  /*0160*/  LDC R16, c[0x0][0x368] ;  /* 0x0000da00ff107b82 */ /* 0x000ee20000000800 */
[----:B--2---:R-:W-:-:S02]  /*0170*/  IMAD.U32 R4, RZ, RZ, UR4 ;  /* 0x00000004ff047e24 */ /* 0x004fc4000f8e00ff */
[----:B------:R-:W-:-:S05]  /*0180*/  IMAD.U32 R5, RZ, RZ, UR5 ;  /* 0x00000005ff057e24 */ /* 0x000fca000f8e00ff */
[----:B------:R-:W3:Y:S08]  /*0190*/  LDC R17, c[0x0][0x370] ;  /* 0x0000dc00ff117b82 */ /* 0x000ef00000000800 */
[----:B------:R-:W3:Y:S01]  /*01a0*/  LDC R18, c[0x0][0x374] ;  /* 0x0000dd00ff127b82 */ /* 0x000ee20000000800 */
[----:B0-----:R0:W-:Y:S07]  /*01b0*/  STL.128 [R1], R8 ;  /* 0x0000000801007387 */ /* 0x0011ee0000100c00 */
[----:B------:R-:W3:Y:S01]  /*01c0*/  LDC R19, c[0x0][0x378] ;  /* 0x0000de00ff137b82 */ /* 0x000ee20000000800 */
[----:B-1----:R0:W-:Y:S07]  /*01d0*/  STL.128 [R1+0x10], R12 ;  /* 0x0000100c01007387 */ /* 0x0021ee0000100c00 */
[----:B------:R0:W1:Y:S01]  /*01e0*/  LDC.64 R2, c[0x4][R0] ;  /* 0x0100000000027b82 */ /* 0x0000620000000a00 */
[----:B---3--:R0:W-:Y:S02]  /*01f0*/  STL.128 [R1+0x20], R16 ;  /* 0x0000201001007387 */ /* 0x0081e40000100c00 */
[----:B------:R-:W-:-:S07]  /*0200*/  LEPC R20, `(.L_x_0) ;  /* 0x000000001014794e */ /* 0x000fce0000000000 */
[----:B01----:R-:W-:Y:S05]  /*0210*/  CALL.ABS.NOINC R2 ;  /* 0x0000000002007343 */ /* 0x003fea0003c00000 */
.L_x_0:
[----:B------:R-:W-:Y:S05]  /*0220*/  EXIT ;  /* 0x000000000000794d */ /* 0x000fea0003800000 */
.L_x_1:
[----:B------:R-:W-:-:S00]  /*0230*/  BRA `(.L_x_1) ;  /* 0xfffffffc00fc7947 */ /* 0x000fc0000383ffff */
[----:B------:R-:W-:-:S00]  /*0240*/  NOP ;  /* 0x0000000000007918 */ /* 0x000fc00000000000 */
        /* <DEDUP_REMOVED lines=11> */
.L_x_2:


//--------------------- .nv.global.init           --------------------------
	.section	.nv.global.init,"aw",@progbits
.nv.global.init:
	.type		$str,@object
	.size		$str,(.L_0 - $str)
$str:
        /*0000*/ 	.byte	0x74, 0x68, 0x72, 0x65, 0x61, 0x64, 0x49, 0x64, 0x78, 0x3a, 0x28, 0x25, 0x64, 0x2c, 0x20, 0x25
        /*0010*/ 	.byte	0x64, 0x2c, 0x20, 0x25, 0x64, 0x29, 0x20, 0x62, 0x6c, 0x6f, 0x63, 0x6b, 0x49, 0x64, 0x78, 0x3a
        /*0020*/ 	.byte	0x28, 0x25, 0x64, 0x2c, 0x20, 0x25, 0x64, 0x2c, 0x20, 0x25, 0x64, 0x29, 0x20, 0x62, 0x6c, 0x6f
        /*0030*/ 	.byte	0x63, 0x6b, 0x44, 0x69, 0x6d, 0x3a, 0x28, 0x25, 0x64, 0x2c, 0x20, 0x25, 0x64, 0x2c, 0x20, 0x25
        /*0040*/ 	.byte	0x64, 0x29, 0x20, 0x67, 0x72, 0x69, 0x64, 0x44, 0x69, 0x6d, 0x3a, 0x28, 0x25, 0x64, 0x2c, 0x20
        /*0050*/ 	.byte	0x25, 0x64, 0x2c, 0x20, 0x25, 0x64, 0x29, 0x0a, 0x00
.L_0:


//--------------------- .nv.shared.reserved.0     --------------------------
	.section	.nv.shared.reserved.0,"aw",@nobits
	.weak		__nv_reservedSMEM_offset_0_alias
	.size		__nv_reservedSMEM_offset_0_alias, 0, 64
	.other		__nv_reservedSMEM_offset_0_alias,@"STO_CUDA_RESERVED_SHARED STV_DEFAULT"
__nv_reservedSMEM_offset_0_alias:
	.zero		0
	.zero		64


//--------------------- .nv.constant0._Z10checkIndexv --------------------------
	.section	.nv.constant0._Z10checkIndexv,"a",@progbits
	.sectionflags	@""
	.align	4
.nv.constant0._Z10checkIndexv:
	.zero		896


//--------------------- SYMBOLS --------------------------

	.type		.nv.reservedSmem.offset0,@object
	.size		.nv.reservedSmem.offset0,0x4
	.type		vprintf,@function
